	.headerflags	@"EF_CUDA_TEXMODE_UNIFIED EF_CUDA_64BIT_ADDRESS EF_CUDA_ACCELERATORS EF_CUDA_SM90 EF_CUDA_VIRTUAL_SM(EF_CUDA_SM90)"
	.elftype	@"ET_EXEC"


//--------------------- .nv.info                  --------------------------
	.section	.nv.info,"",@"SHT_CUDA_INFO"
	.align	4


	//----- nvinfo : EIATTR_REGCOUNT
	.align		4
        /*0000*/ 	.byte	0x04, 0x2f
        /*0002*/ 	.short	(.L_1 - .L_0)
	.align		4
.L_0:
        /*0004*/ 	.word	index@(triton_poi_fused_add_55)
        /*0008*/ 	.word	0x00000012


	//----- nvinfo : EIATTR_MIN_STACK_SIZE
	.align		4
.L_1:
        /*000c*/ 	.byte	0x04, 0x12
        /*000e*/ 	.short	(.L_3 - .L_2)
	.align		4
.L_2:
        /*0010*/ 	.word	index@(triton_poi_fused_add_55)
        /*0014*/ 	.word	0x00000000


	//----- nvinfo : EIATTR_FRAME_SIZE
	.align		4
.L_3:
        /*0018*/ 	.byte	0x04, 0x11
        /*001a*/ 	.short	(.L_5 - .L_4)
	.align		4
.L_4:
        /*001c*/ 	.word	index@(triton_poi_fused_add_55)
        /*0020*/ 	.word	0x00000000


	//----- nvinfo : EIATTR_MIN_STACK_SIZE
	.align		4
.L_5:
        /*0024*/ 	.byte	0x04, 0x12
        /*0026*/ 	.short	(.L_7 - .L_6)
	.align		4
.L_6:
        /*0028*/ 	.word	index@(triton_poi_fused_add_55)
        /*002c*/ 	.word	0x00000000
.L_7:


//--------------------- .nv.info.triton_poi_fused_add_55 --------------------------
	.section	.nv.info.triton_poi_fused_add_55,"",@"SHT_CUDA_INFO"
	.sectionflags	@""
	.align	4


	//----- nvinfo : EIATTR_CUDA_API_VERSION
	.align		4
        /*0000*/ 	.byte	0x04, 0x37
        /*0002*/ 	.short	(.L_9 - .L_8)
.L_8:
        /*0004*/ 	.word	0x0000007c


	//----- nvinfo : EIATTR_KPARAM_INFO
	.align		4
.L_9:
        /*0008*/ 	.byte	0x04, 0x17
        /*000a*/ 	.short	(.L_11 - .L_10)
.L_10:
        /*000c*/ 	.word	0x00000000
        /*0010*/ 	.short	0x0005
        /*0012*/ 	.short	0x0028
        /*0014*/ 	.byte	0x00, 0xf0, 0x11, 0x00


	//----- nvinfo : EIATTR_KPARAM_INFO
	.align		4
.L_11:
        /*0018*/ 	.byte	0x04, 0x17
        /*001a*/ 	.short	(.L_13 - .L_12)
.L_12:
        /*001c*/ 	.word	0x00000000
        /*0020*/ 	.short	0x0004
        /*0022*/ 	.short	0x0020
        /*0024*/ 	.byte	0x00, 0xf4, 0x21, 0x00


	//----- nvinfo : EIATTR_KPARAM_INFO
	.align		4
.L_13:
        /*0028*/ 	.byte	0x04, 0x17
        /*002a*/ 	.short	(.L_15 - .L_14)
.L_14:
        /*002c*/ 	.word	0x00000000
        /*0030*/ 	.short	0x0003
        /*0032*/ 	.short	0x0018
        /*0034*/ 	.byte	0x00, 0xf4, 0x21, 0x00


	//----- nvinfo : EIATTR_KPARAM_INFO
	.align		4
.L_15:
        /*0038*/ 	.byte	0x04, 0x17
        /*003a*/ 	.short	(.L_17 - .L_16)
.L_16:
        /*003c*/ 	.word	0x00000000
        /*0040*/ 	.short	0x0002
        /*0042*/ 	.short	0x0010
        /*0044*/ 	.byte	0x00, 0xf4, 0x21, 0x00


	//----- nvinfo : EIATTR_KPARAM_INFO
	.align		4
.L_17:
        /*0048*/ 	.byte	0x04, 0x17
        /*004a*/ 	.short	(.L_19 - .L_18)
.L_18:
        /*004c*/ 	.word	0x00000000
        /*0050*/ 	.short	0x0001
        /*0052*/ 	.short	0x0008
        /*0054*/ 	.byte	0x00, 0xf4, 0x21, 0x00


	//----- nvinfo : EIATTR_KPARAM_INFO
	.align		4
.L_19:
        /*0058*/ 	.byte	0x04, 0x17
        /*005a*/ 	.short	(.L_21 - .L_20)
.L_20:
        /*005c*/ 	.word	0x00000000
        /*0060*/ 	.short	0x0000
        /*0062*/ 	.short	0x0000
        /*0064*/ 	.byte	0x00, 0xf4, 0x21, 0x00


	//----- nvinfo : EIATTR_SPARSE_MMA_MASK
	.align		4
.L_21:
        /*0068*/ 	.byte	0x03, 0x50
        /*006a*/ 	.short	0x0000


	//----- nvinfo : EIATTR_MAXREG_COUNT
	.align		4
        /*006c*/ 	.byte	0x03, 0x1b
        /*006e*/ 	.short	0x00ff


	//----- nvinfo : EIATTR_EXIT_INSTR_OFFSETS
	.align		4
        /*0070*/ 	.byte	0x04, 0x1c
        /*0072*/ 	.short	(.L_23 - .L_22)


	//   ....[0]....
.L_22:
        /*0074*/ 	.word	0x00000250


	//----- nvinfo : EIATTR_REQNTID
	.align		4
.L_23:
        /*0078*/ 	.byte	0x04, 0x10
        /*007a*/ 	.short	(.L_25 - .L_24)
.L_24:
        /*007c*/ 	.word	0x00000080
        /*0080*/ 	.word	0x00000001
        /*0084*/ 	.word	0x00000001


	//----- nvinfo : EIATTR_CBANK_PARAM_SIZE
	.align		4
.L_25:
        /*0088*/ 	.byte	0x03, 0x19
        /*008a*/ 	.short	0x002c


	//----- nvinfo : EIATTR_PARAM_CBANK
	.align		4
        /*008c*/ 	.byte	0x04, 0x0a
        /*008e*/ 	.short	(.L_27 - .L_26)
	.align		4
.L_26:
        /*0090*/ 	.word	index@(.nv.constant0.triton_poi_fused_add_55)
        /*0094*/ 	.short	0x0210
        /*0096*/ 	.short	0x002c


	//----- nvinfo : EIATTR_SW_WAR
	.align		4
.L_27:
        /*0098*/ 	.byte	0x04, 0x36
        /*009a*/ 	.short	(.L_29 - .L_28)
.L_28:
        /*009c*/ 	.word	0x00000008
.L_29:


//--------------------- .nv.callgraph             --------------------------
	.section	.nv.callgraph,"",@"SHT_CUDA_CALLGRAPH"
	.align	4
	.sectionentsize	8
	.align		4
        /*0000*/ 	.word	0x00000000
	.align		4
        /*0004*/ 	.word	0xffffffff
	.align		4
        /*0008*/ 	.word	0x00000000
	.align		4
        /*000c*/ 	.word	0xfffffffe
	.align		4
        /*0010*/ 	.word	0x00000000
	.align		4
        /*0014*/ 	.word	0xfffffffd
	.align		4
        /*0018*/ 	.word	0x00000000
	.align		4
        /*001c*/ 	.word	0xfffffffc


//--------------------- .text.triton_poi_fused_add_55 --------------------------
	.section	.text.triton_poi_fused_add_55,"ax",@progbits
	.align	128
        .global         triton_poi_fused_add_55
        .type           triton_poi_fused_add_55,@function
        .size           triton_poi_fused_add_55,(.L_x_1 - triton_poi_fused_add_55)
        .other          triton_poi_fused_add_55,@"STO_CUDA_ENTRY STV_DEFAULT"
triton_poi_fused_add_55:
.text.triton_poi_fused_add_55:
[----:B------:R-:W-:Y:S01]  /*0000*/  LDC R1, c[0x0][0x28] ;  /* 0x00000a00ff017b82 */ /* 0x000fe20000000800 */
[----:B------:R-:W1:Y:S07]  /*0010*/  S2R R0, SR_TID.X ;  /* 0x0000000000007919 */ /* 0x000e6e0000002100 */
[----:B------:R-:W2:Y:S01]  /*0020*/  LDC.64 R6, c[0x0][0x210] ;  /* 0x00008400ff067b82 */ /* 0x000ea20000000a00 */
[----:B------:R-:W-:Y:S01]  /*0030*/  ULDC.64 UR4, c[0x0][0x208] ;  /* 0x0000820000047ab9 */ /* 0x000fe20000000a00 */
[----:B------:R-:W3:Y:S06]  /*0040*/  S2R R5, SR_CTAID.X ;  /* 0x0000000000057919 */ /* 0x000eec0000002500 */
[----:B------:R-:W4:Y:S08]  /*0050*/  LDC.64 R8, c[0x0][0x218] ;  /* 0x00008600ff087b82 */ /* 0x000f300000000a00 */
[----:B------:R-:W5:Y:S01]  /*0060*/  LDC.64 R10, c[0x0][0x220] ;  /* 0x00008800ff0a7b82 */ /* 0x000f620000000a00 */
[----:B-1----:R-:W-:-:S02]  /*0070*/  SHF.L.U32 R0, R0, 0x1, RZ ;  /* 0x0000000100007819 */ /* 0x002fc400000006ff */
[----:B---3--:R-:W-:Y:S02]  /*0080*/  SHF.R.S32.HI R3, RZ, 0x17, R5 ;  /* 0x00000017ff037819 */ /* 0x008fe40000011405 */
[----:B------:R-:W-:Y:S02]  /*0090*/  LOP3.LUT R0, R0, 0xfe, RZ, 0xc0, !PT ;  /* 0x000000fe00007812 */ /* 0x000fe400078ec0ff */
[----:B------:R-:W-:Y:S02]  /*00a0*/  SGXT R3, R3, 0x1 ;  /* 0x000000010303781a */ /* 0x000fe40000000200 */
[----:B------:R-:W-:-:S04]  /*00b0*/  LEA R0, R5, R0, 0x8 ;  /* 0x0000000005007211 */ /* 0x000fc800078e40ff */
[----:B------:R-:W-:Y:S02]  /*00c0*/  LEA.HI R4, R3, R0, RZ, 0xd ;  /* 0x0000000003047211 */ /* 0x000fe400078f68ff */
[----:B------:R-:W1:Y:S02]  /*00d0*/  LDC.64 R2, c[0x0][0x228] ;  /* 0x00008a00ff027b82 */ /* 0x000e640000000a00 */
[----:B------:R-:W-:-:S04]  /*00e0*/  LOP3.LUT R5, R4, 0xffffe000, RZ, 0xc0, !PT ;  /* 0xffffe00004057812 */ /* 0x000fc800078ec0ff */
[----:B------:R-:W-:Y:S02]  /*00f0*/  IADD3 R5, R0, -R5, RZ ;  /* 0x8000000500057210 */ /* 0x000fe40007ffe0ff */
[----:B------:R-:W-:-:S05]  /*0100*/  SHF.R.S32.HI R0, RZ, 0xd, R4 ;  /* 0x0000000dff007819 */ /* 0x000fca0000011404 */
[----:B------:R-:W-:-:S04]  /*0110*/  IMAD R13, R0, 0x2400, R5 ;  /* 0x00002400000d7824 */ /* 0x000fc800078e0205 */
[----:B------:R-:W-:Y:S02]  /*0120*/  IMAD R5, R0, -0x200, R13 ;  /* 0xfffffe0000057824 */ /* 0x000fe400078e020d */
[----:B--2---:R-:W-:Y:S02]  /*0130*/  IMAD.WIDE R6, R13, 0x4, R6 ;  /* 0x000000040d067825 */ /* 0x004fe400078e0206 */
[----:B------:R-:W2:Y:S02]  /*0140*/  LDC.64 R12, c[0x0][0x230] ;  /* 0x00008c00ff0c7b82 */ /* 0x000ea40000000a00 */
[C---:B----4-:R-:W-:Y:S02]  /*0150*/  IMAD.WIDE R8, R5.reuse, 0x4, R8 ;  /* 0x0000000405087825 */ /* 0x050fe400078e0208 */
[----:B------:R-:W3:Y:S02]  /*0160*/  LDG.E.64 R6, desc[UR4][R6.64] ;  /* 0x0000000406067981 */ /* 0x000ee4000c1e1b00 */
[----:B-----5:R-:W-:-:S02]  /*0170*/  IMAD.WIDE R10, R5, 0x4, R10 ;  /* 0x00000004050a7825 */ /* 0x020fc400078e020a */
[----:B------:R-:W3:Y:S02]  /*0180*/  LDG.E.64 R8, desc[UR4][R8.64] ;  /* 0x0000000408087981 */ /* 0x000ee4000c1e1b00 */
[----:B-1----:R-:W-:Y:S02]  /*0190*/  IMAD.WIDE R2, R5, 0x4, R2 ;  /* 0x0000000405027825 */ /* 0x002fe400078e0202 */
[----:B------:R-:W4:Y:S04]  /*01a0*/  LDG.E.64 R10, desc[UR4][R10.64] ;  /* 0x000000040a0a7981 */ /* 0x000f28000c1e1b00 */
[----:B------:R-:W5:Y:S01]  /*01b0*/  LDG.E.64 R2, desc[UR4][R2.64] ;  /* 0x0000000402027981 */ /* 0x000f62000c1e1b00 */
[----:B------:R-:W-:Y:S01]  /*01c0*/  LEA R5, R0, R5, 0xb ;  /* 0x0000000500057211 */ /* 0x000fe200078e58ff */
[----:B---3--:R-:W-:Y:S01]  /*01d0*/  FADD R15, R6, R8 ;  /* 0x00000008060f7221 */ /* 0x008fe20000000000 */
[----:B------:R-:W-:-:S03]  /*01e0*/  FADD R4, R7, R9 ;  /* 0x0000000907047221 */ /* 0x000fc60000000000 */
[----:B----4-:R-:W-:Y:S01]  /*01f0*/  FADD R15, R10, R15 ;  /* 0x0000000f0a0f7221 */ /* 0x010fe20000000000 */
[----:B------:R-:W-:Y:S01]  /*0200*/  FADD R0, R11, R4 ;  /* 0x000000040b007221 */ /* 0x000fe20000000000 */
[----:B--2---:R-:W-:-:S04]  /*0210*/  IMAD.WIDE R4, R5, 0x4, R12 ;  /* 0x0000000405047825 */ /* 0x004fc800078e020c */
[----:B-----5:R-:W-:Y:S01]  /*0220*/  FADD R6, R2, R15 ;  /* 0x0000000f02067221 */ /* 0x020fe20000000000 */
[----:B------:R-:W-:-:S05]  /*0230*/  FADD R7, R3, R0 ;  /* 0x0000000003077221 */ /* 0x000fca0000000000 */
[----:B------:R-:W-:Y:S01]  /*0240*/  STG.E.64 desc[UR4][R4.64], R6 ;  /* 0x0000000604007986 */ /* 0x000fe2000c101b04 */
[----:B------:R-:W-:Y:S05]  /*0250*/  EXIT ;  /* 0x000000000000794d */ /* 0x000fea0003800000 */
.L_x_0:
[----:B------:R-:W-:-:S00]  /*0260*/  BRA `(.L_x_0) ;  /* 0xfffffffc00fc7947 */ /* 0x000fc0000383ffff */
[----:B------:R-:W-:-:S00]  /*0270*/  NOP ;  /* 0x0000000000007918 */ /* 0x000fc00000000000 */
        /* <DEDUP_REMOVED lines=8> */
.L_x_1:


//--------------------- .nv.constant0.triton_poi_fused_add_55 --------------------------
	.section	.nv.constant0.triton_poi_fused_add_55,"a",@progbits
	.sectionflags	@""
	.align	4
.nv.constant0.triton_poi_fused_add_55:
	.zero		572
